//
// Generated by NVIDIA NVVM Compiler
//
// Compiler Build ID: CL-36424714
// Cuda compilation tools, release 13.0, V13.0.88
// Based on NVVM 20.0.0
//

.version 9.0
.target sm_100
.address_size 64

	// .globl	_Z13wallis_kerneliiPdS_

.visible .entry _Z13wallis_kerneliiPdS_(
	.param .u32 _Z13wallis_kerneliiPdS__param_0,
	.param .u32 _Z13wallis_kerneliiPdS__param_1,
	.param .u64 .ptr .align 1 _Z13wallis_kerneliiPdS__param_2,
	.param .u64 .ptr .align 1 _Z13wallis_kerneliiPdS__param_3
)
{
	.reg .pred 	%p<12>;
	.reg .b32 	%r<34>;
	.reg .b64 	%rd<16>;
	.reg .b64 	%fd<91>;

	ld.param.u32 	%r29, [_Z13wallis_kerneliiPdS__param_0];
	ld.param.u32 	%r23, [_Z13wallis_kerneliiPdS__param_1];
	ld.param.u64 	%rd4, [_Z13wallis_kerneliiPdS__param_2];
	ld.param.u64 	%rd3, [_Z13wallis_kerneliiPdS__param_3];
	cvta.to.global.u64 	%rd1, %rd4;
	mov.u32 	%r1, %tid.x;
	add.s32 	%r2, %r29, %r1;
	setp.ge.s32 	%p1, %r2, %r23;
	@%p1 bra 	$L__BB0_2;
	add.s32 	%r24, %r2, 1;
	cvt.rn.f64.s32 	%fd16, %r24;
	mul.f64 	%fd17, %fd16, 0d4010000000000000;
	mul.f64 	%fd18, %fd17, %fd16;
	add.f64 	%fd19, %fd18, 0dBFF0000000000000;
	div.rn.f64 	%fd20, %fd18, %fd19;
	mul.wide.s32 	%rd5, %r2, 8;
	add.s64 	%rd6, %rd1, %rd5;
	st.global.f64 	[%rd6], %fd20;
$L__BB0_2:
	bar.sync 	0;
	setp.ne.s32 	%p2, %r1, 0;
	@%p2 bra 	$L__BB0_18;
	setp.ge.s32 	%p3, %r29, %r23;
	mov.f64 	%fd90, 0d4000000000000000;
	@%p3 bra 	$L__BB0_17;
	sub.s32 	%r3, %r23, %r29;
	and.b32  	%r4, %r3, 15;
	sub.s32 	%r25, %r29, %r23;
	setp.gt.u32 	%p4, %r25, -16;
	mov.f64 	%fd89, 0d3FF0000000000000;
	@%p4 bra 	$L__BB0_7;
	and.b32  	%r26, %r3, -16;
	neg.s32 	%r27, %r26;
	add.s64 	%rd2, %rd1, 64;
	mov.f64 	%fd89, 0d3FF0000000000000;
$L__BB0_6:
	.pragma "nounroll";
	mul.wide.s32 	%rd7, %r29, 8;
	add.s64 	%rd8, %rd2, %rd7;
	ld.global.f64 	%fd25, [%rd8+-64];
	mul.f64 	%fd26, %fd89, %fd25;
	ld.global.f64 	%fd27, [%rd8+-56];
	mul.f64 	%fd28, %fd26, %fd27;
	ld.global.f64 	%fd29, [%rd8+-48];
	mul.f64 	%fd30, %fd28, %fd29;
	ld.global.f64 	%fd31, [%rd8+-40];
	mul.f64 	%fd32, %fd30, %fd31;
	ld.global.f64 	%fd33, [%rd8+-32];
	mul.f64 	%fd34, %fd32, %fd33;
	ld.global.f64 	%fd35, [%rd8+-24];
	mul.f64 	%fd36, %fd34, %fd35;
	ld.global.f64 	%fd37, [%rd8+-16];
	mul.f64 	%fd38, %fd36, %fd37;
	ld.global.f64 	%fd39, [%rd8+-8];
	mul.f64 	%fd40, %fd38, %fd39;
	ld.global.f64 	%fd41, [%rd8];
	mul.f64 	%fd42, %fd40, %fd41;
	ld.global.f64 	%fd43, [%rd8+8];
	mul.f64 	%fd44, %fd42, %fd43;
	ld.global.f64 	%fd45, [%rd8+16];
	mul.f64 	%fd46, %fd44, %fd45;
	ld.global.f64 	%fd47, [%rd8+24];
	mul.f64 	%fd48, %fd46, %fd47;
	ld.global.f64 	%fd49, [%rd8+32];
	mul.f64 	%fd50, %fd48, %fd49;
	ld.global.f64 	%fd51, [%rd8+40];
	mul.f64 	%fd52, %fd50, %fd51;
	ld.global.f64 	%fd53, [%rd8+48];
	mul.f64 	%fd54, %fd52, %fd53;
	ld.global.f64 	%fd55, [%rd8+56];
	mul.f64 	%fd89, %fd54, %fd55;
	add.s32 	%r29, %r29, 16;
	add.s32 	%r27, %r27, 16;
	setp.ne.s32 	%p5, %r27, 0;
	@%p5 bra 	$L__BB0_6;
$L__BB0_7:
	setp.eq.s32 	%p6, %r4, 0;
	@%p6 bra 	$L__BB0_16;
	and.b32  	%r11, %r3, 7;
	setp.lt.u32 	%p7, %r4, 8;
	@%p7 bra 	$L__BB0_10;
	mul.wide.s32 	%rd9, %r29, 8;
	add.s64 	%rd10, %rd1, %rd9;
	ld.global.f64 	%fd57, [%rd10];
	mul.f64 	%fd58, %fd89, %fd57;
	ld.global.f64 	%fd59, [%rd10+8];
	mul.f64 	%fd60, %fd58, %fd59;
	ld.global.f64 	%fd61, [%rd10+16];
	mul.f64 	%fd62, %fd60, %fd61;
	ld.global.f64 	%fd63, [%rd10+24];
	mul.f64 	%fd64, %fd62, %fd63;
	ld.global.f64 	%fd65, [%rd10+32];
	mul.f64 	%fd66, %fd64, %fd65;
	ld.global.f64 	%fd67, [%rd10+40];
	mul.f64 	%fd68, %fd66, %fd67;
	ld.global.f64 	%fd69, [%rd10+48];
	mul.f64 	%fd70, %fd68, %fd69;
	ld.global.f64 	%fd71, [%rd10+56];
	mul.f64 	%fd89, %fd70, %fd71;
	add.s32 	%r29, %r29, 8;
$L__BB0_10:
	setp.eq.s32 	%p8, %r11, 0;
	@%p8 bra 	$L__BB0_16;
	and.b32  	%r14, %r3, 3;
	setp.lt.u32 	%p9, %r11, 4;
	@%p9 bra 	$L__BB0_13;
	mul.wide.s32 	%rd11, %r29, 8;
	add.s64 	%rd12, %rd1, %rd11;
	ld.global.f64 	%fd73, [%rd12];
	mul.f64 	%fd74, %fd89, %fd73;
	ld.global.f64 	%fd75, [%rd12+8];
	mul.f64 	%fd76, %fd74, %fd75;
	ld.global.f64 	%fd77, [%rd12+16];
	mul.f64 	%fd78, %fd76, %fd77;
	ld.global.f64 	%fd79, [%rd12+24];
	mul.f64 	%fd89, %fd78, %fd79;
	add.s32 	%r29, %r29, 4;
$L__BB0_13:
	setp.eq.s32 	%p10, %r14, 0;
	@%p10 bra 	$L__BB0_16;
	neg.s32 	%r32, %r14;
$L__BB0_15:
	.pragma "nounroll";
	mul.wide.s32 	%rd13, %r29, 8;
	add.s64 	%rd14, %rd1, %rd13;
	ld.global.f64 	%fd80, [%rd14];
	mul.f64 	%fd89, %fd89, %fd80;
	add.s32 	%r29, %r29, 1;
	add.s32 	%r32, %r32, 1;
	setp.ne.s32 	%p11, %r32, 0;
	@%p11 bra 	$L__BB0_15;
$L__BB0_16:
	add.f64 	%fd90, %fd89, %fd89;
$L__BB0_17:
	cvta.to.global.u64 	%rd15, %rd3;
	st.global.f64 	[%rd15], %fd90;
$L__BB0_18:
	ret;

}


// ===== COMPILED SASS (sm_100) =====

	.target	sm_100

	.elftype	@"ET_EXEC"


//--------------------- .note.nv.tkinfo           --------------------------
	.section	.note.nv.tkinfo,"",@"SHT_NOTE"
	.sectionflags	@"SHF_NOTE_NV_TKINFO"
	.tkinfo
        /*0018*/ 	.word	0x00000002
        /*0030*/ 	.string	""
        /*0030*/ 	.string	"ptxas"
        /*0030*/ 	.string	"Cuda compilation tools, release 13.0, V13.0.88"
        /*0030*/ 	.string	"Build cuda_13.0.r13.0/compiler.36424714_0"
        /*0030*/ 	.string	"-arch sm_100 -m 64 "



//--------------------- .note.nv.cuinfo           --------------------------
	.section	.note.nv.cuinfo,"",@"SHT_NOTE"
	.sectionflags	@"SHF_NOTE_NV_CUINFO"
        /*0018*/ 	.short	0x0002
        /*001a*/ 	.short	0x0064
        /*001c*/ 	.short	0x0082
	.zero		2


//--------------------- .nv.info                  --------------------------
	.section	.nv.info,"",@"SHT_CUDA_INFO"
	.align	4


	//----- nvinfo : EIATTR_REGCOUNT
	.align		4
        /*0000*/ 	.byte	0x04, 0x2f
        /*0002*/ 	.short	(.L_1 - .L_0)
	.align		4
.L_0:
        /*0004*/ 	.word	index@(_Z13wallis_kerneliiPdS_)
        /*0008*/ 	.word	0x0000001e


	//----- nvinfo : EIATTR_FRAME_SIZE
	.align		4
.L_1:
        /*000c*/ 	.byte	0x04, 0x11
        /*000e*/ 	.short	(.L_3 - .L_2)
	.align		4
.L_2:
        /*0010*/ 	.word	index@($__internal_0_$__cuda_sm20_div_rn_f64_full)
        /*0014*/ 	.word	0x00000000


	//----- nvinfo : EIATTR_FRAME_SIZE
	.align		4
.L_3:
        /*0018*/ 	.byte	0x04, 0x11
        /*001a*/ 	.short	(.L_5 - .L_4)
	.align		4
.L_4:
        /*001c*/ 	.word	index@(_Z13wallis_kerneliiPdS_)
        /*0020*/ 	.word	0x00000000


	//----- nvinfo : EIATTR_MIN_STACK_SIZE
	.align		4
.L_5:
        /*0024*/ 	.byte	0x04, 0x12
        /*0026*/ 	.short	(.L_7 - .L_6)
	.align		4
.L_6:
        /*0028*/ 	.word	index@(_Z13wallis_kerneliiPdS_)
        /*002c*/ 	.word	0x00000000
.L_7:


//--------------------- .nv.compat                --------------------------
	.section	.nv.compat,"",@"SHT_CUDA_COMPAT_INFO"
	.align	4
        /*0000*/ 	.byte	0x02, 0x09, 0x00, 0x00, 0x02, 0x02, 0x01, 0x00, 0x02, 0x05, 0x05, 0x00, 0x03, 0x07, 0x01, 0x01
        /*0010*/ 	.byte	0x02, 0x03, 0x00, 0x00, 0x02, 0x06, 0x01, 0x00, 0x04, 0x0b, 0x08, 0x00, 0x01, 0x00, 0x00, 0x00
        /*0020*/ 	.byte	0x00, 0x00, 0x00, 0x00


//--------------------- .nv.info._Z13wallis_kerneliiPdS_ --------------------------
	.section	.nv.info._Z13wallis_kerneliiPdS_,"",@"SHT_CUDA_INFO"
	.sectionflags	@""
	.align	4


	//----- nvinfo : EIATTR_CUDA_API_VERSION
	.align		4
        /*0000*/ 	.byte	0x04, 0x37
        /*0002*/ 	.short	(.L_9 - .L_8)
.L_8:
        /*0004*/ 	.word	0x00000082


	//----- nvinfo : EIATTR_KPARAM_INFO
	.align		4
.L_9:
        /*0008*/ 	.byte	0x04, 0x17
        /*000a*/ 	.short	(.L_11 - .L_10)
.L_10:
        /*000c*/ 	.word	0x00000000
        /*0010*/ 	.short	0x0003
        /*0012*/ 	.short	0x0010
        /*0014*/ 	.byte	0x00, 0xf5, 0x21, 0x00


	//----- nvinfo : EIATTR_KPARAM_INFO
	.align		4
.L_11:
        /*0018*/ 	.byte	0x04, 0x17
        /*001a*/ 	.short	(.L_13 - .L_12)
.L_12:
        /*001c*/ 	.word	0x00000000
        /*0020*/ 	.short	0x0002
        /*0022*/ 	.short	0x0008
        /*0024*/ 	.byte	0x00, 0xf5, 0x21, 0x00


	//----- nvinfo : EIATTR_KPARAM_INFO
	.align		4
.L_13:
        /*0028*/ 	.byte	0x04, 0x17
        /*002a*/ 	.short	(.L_15 - .L_14)
.L_14:
        /*002c*/ 	.word	0x00000000
        /*0030*/ 	.short	0x0001
        /*0032*/ 	.short	0x0004
        /*0034*/ 	.byte	0x00, 0xf0, 0x11, 0x00


	//----- nvinfo : EIATTR_KPARAM_INFO
	.align		4
.L_15:
        /*0038*/ 	.byte	0x04, 0x17
        /*003a*/ 	.short	(.L_17 - .L_16)
.L_16:
        /*003c*/ 	.word	0x00000000
        /*0040*/ 	.short	0x0000
        /*0042*/ 	.short	0x0000
        /*0044*/ 	.byte	0x00, 0xf0, 0x11, 0x00


	//----- nvinfo : EIATTR_SPARSE_MMA_MASK
	.align		4
.L_17:
        /*0048*/ 	.byte	0x03, 0x50
        /*004a*/ 	.short	0x0000


	//----- nvinfo : EIATTR_MAXREG_COUNT
	.align		4
        /*004c*/ 	.byte	0x03, 0x1b
        /*004e*/ 	.short	0x00ff


	//----- nvinfo : EIATTR_NUM_BARRIERS
	.align		4
        /*0050*/ 	.byte	0x02, 0x4c
        /*0052*/ 	.byte	0x01
	.zero		1


	//----- nvinfo : EIATTR_MERCURY_ISA_VERSION
	.align		4
        /*0054*/ 	.byte	0x03, 0x5f
        /*0056*/ 	.short	0x0101


	//----- nvinfo : EIATTR_VRC_CTA_INIT_COUNT
	.align		4
        /*0058*/ 	.byte	0x02, 0x4a
	.zero		1
	.zero		1


	//----- nvinfo : EIATTR_EXIT_INSTR_OFFSETS
	.align		4
        /*005c*/ 	.byte	0x04, 0x1c
        /*005e*/ 	.short	(.L_19 - .L_18)


	//   ....[0]....
.L_18:
        /*0060*/ 	.word	0x00000270


	//   ....[1]....
        /*0064*/ 	.word	0x00000960


	//----- nvinfo : EIATTR_CRS_STACK_SIZE
	.align		4
.L_19:
        /*0068*/ 	.byte	0x04, 0x1e
        /*006a*/ 	.short	(.L_21 - .L_20)
.L_20:
        /*006c*/ 	.word	0x00000000


	//----- nvinfo : EIATTR_CBANK_PARAM_SIZE
	.align		4
.L_21:
        /*0070*/ 	.byte	0x03, 0x19
        /*0072*/ 	.short	0x0018


	//----- nvinfo : EIATTR_PARAM_CBANK
	.align		4
        /*0074*/ 	.byte	0x04, 0x0a
        /*0076*/ 	.short	(.L_23 - .L_22)
	.align		4
.L_22:
        /*0078*/ 	.word	index@(.nv.constant0._Z13wallis_kerneliiPdS_)
        /*007c*/ 	.short	0x0380
        /*007e*/ 	.short	0x0018


	//----- nvinfo : EIATTR_SW_WAR
	.align		4
.L_23:
        /*0080*/ 	.byte	0x04, 0x36
        /*0082*/ 	.short	(.L_25 - .L_24)
.L_24:
        /*0084*/ 	.word	0x00000008
.L_25:


//--------------------- .nv.callgraph             --------------------------
	.section	.nv.callgraph,"",@"SHT_CUDA_CALLGRAPH"
	.align	4
	.sectionentsize	8
	.align		4
        /*0000*/ 	.word	0x00000000
	.align		4
        /*0004*/ 	.word	0xffffffff
	.align		4
        /*0008*/ 	.word	0x00000000
	.align		4
        /*000c*/ 	.word	0xfffffffe
	.align		4
        /*0010*/ 	.word	0x00000000
	.align		4
        /*0014*/ 	.word	0xfffffffd
	.align		4
        /*0018*/ 	.word	0x00000000
	.align		4
        /*001c*/ 	.word	0xfffffffc


//--------------------- .text._Z13wallis_kerneliiPdS_ --------------------------
	.section	.text._Z13wallis_kerneliiPdS_,"ax",@progbits
	.align	128
        .global         _Z13wallis_kerneliiPdS_
        .type           _Z13wallis_kerneliiPdS_,@function
        .size           _Z13wallis_kerneliiPdS_,(.L_x_17 - _Z13wallis_kerneliiPdS_)
        .other          _Z13wallis_kerneliiPdS_,@"STO_CUDA_ENTRY STV_DEFAULT"
_Z13wallis_kerneliiPdS_:
.text._Z13wallis_kerneliiPdS_:
[----:B------:R-:W-:Y:S01]  /*0000*/  LDC R1, c[0x0][0x37c] ;  /* 0x0000df00ff017b82 */ /* 0x000fe20000000800 */
[----:B------:R-:W0:Y:S01]  /*0010*/  S2R R18, SR_TID.X ;  /* 0x0000000000127919 */ /* 0x000e220000002100 */
[----:B------:R-:W0:Y:S01]  /*0020*/  LDCU.64 UR4, c[0x0][0x380] ;  /* 0x00007000ff0477ac */ /* 0x000e220008000a00 */
[----:B------:R-:W-:Y:S01]  /*0030*/  BSSY.RECONVERGENT B0, `(.L_x_0) ;  /* 0x0000021000007945 */ /* 0x000fe20003800200 */
[----:B------:R-:W1:Y:S01]  /*0040*/  LDCU UR6, c[0x0][0x380] ;  /* 0x00007000ff0677ac */ /* 0x000e620008000800 */
[----:B------:R-:W2:Y:S01]  /*0050*/  LDCU.64 UR10, c[0x0][0x358] ;  /* 0x00006b00ff0a77ac */ /* 0x000ea20008000a00 */
[----:B-1----:R-:W-:Y:S02]  /*0060*/  IMAD.U32 R0, RZ, RZ, UR6 ;  /* 0x00000006ff007e24 */ /* 0x002fe4000f8e00ff */
[----:B0-----:R-:W-:-:S05]  /*0070*/  VIADD R8, R18, UR4 ;  /* 0x0000000412087c36 */ /* 0x001fca0008000000 */
[----:B------:R-:W-:-:S13]  /*0080*/  ISETP.GE.AND P0, PT, R8, UR5, PT ;  /* 0x0000000508007c0c */ /* 0x000fda000bf06270 */
[----:B--2---:R-:W-:Y:S05]  /*0090*/  @P0 BRA `(.L_x_1) ;  /* 0x0000000000680947 */ /* 0x004fea0003800000 */
[----:B------:R-:W-:Y:S01]  /*00a0*/  VIADD R9, R8, 0x1 ;  /* 0x0000000108097836 */ /* 0x000fe20000000000 */
[----:B------:R-:W-:Y:S03]  /*00b0*/  BSSY.RECONVERGENT B1, `(.L_x_2) ;  /* 0x0000015000017945 */ /* 0x000fe60003800200 */
[----:B------:R-:W0:Y:S02]  /*00c0*/  I2F.F64 R6, R9 ;  /* 0x0000000900067312 */ /* 0x000e240000201c00 */
[----:B0-----:R-:W-:-:S08]  /*00d0*/  DMUL R2, R6, 4 ;  /* 0x4010000006027828 */ /* 0x001fd00000000000 */
[----:B------:R-:W-:Y:S01]  /*00e0*/  DMUL R6, R6, R2 ;  /* 0x0000000206067228 */ /* 0x000fe20000000000 */
[----:B------:R-:W-:-:S07]  /*00f0*/  IMAD.MOV.U32 R2, RZ, RZ, 0x1 ;  /* 0x00000001ff027424 */ /* 0x000fce00078e00ff */
[----:B------:R-:W-:Y:S02]  /*0100*/  DADD R4, R6, -1 ;  /* 0xbff0000006047429 */ /* 0x000fe40000000000 */
[----:B------:R-:W-:-:S04]  /*0110*/  FSETP.GEU.AND P1, PT, |R7|, 6.5827683646048100446e-37, PT ;  /* 0x036000000700780b */ /* 0x000fc80003f2e200 */
[----:B------:R-:W0:Y:S02]  /*0120*/  MUFU.RCP64H R3, R5 ;  /* 0x0000000500037308 */ /* 0x000e240000001800 */
[----:B0-----:R-:W-:-:S08]  /*0130*/  DFMA R10, -R4, R2, 1 ;  /* 0x3ff00000040a742b */ /* 0x001fd00000000102 */
[----:B------:R-:W-:-:S08]  /*0140*/  DFMA R10, R10, R10, R10 ;  /* 0x0000000a0a0a722b */ /* 0x000fd0000000000a */
[----:B------:R-:W-:-:S08]  /*0150*/  DFMA R10, R2, R10, R2 ;  /* 0x0000000a020a722b */ /* 0x000fd00000000002 */
[----:B------:R-:W-:-:S08]  /*0160*/  DFMA R2, -R4, R10, 1 ;  /* 0x3ff000000402742b */ /* 0x000fd0000000010a */
[----:B------:R-:W-:-:S08]  /*0170*/  DFMA R2, R10, R2, R10 ;  /* 0x000000020a02722b */ /* 0x000fd0000000000a */
[----:B------:R-:W-:-:S08]  /*0180*/  DMUL R10, R6, R2 ;  /* 0x00000002060a7228 */ /* 0x000fd00000000000 */
[----:B------:R-:W-:-:S08]  /*0190*/  DFMA R12, -R4, R10, R6 ;  /* 0x0000000a040c722b */ /* 0x000fd00000000106 */
[----:B------:R-:W-:-:S10]  /*01a0*/  DFMA R2, R2, R12, R10 ;  /* 0x0000000c0202722b */ /* 0x000fd4000000000a */
[----:B------:R-:W-:-:S05]  /*01b0*/  FFMA R9, RZ, R5, R3 ;  /* 0x00000005ff097223 */ /* 0x000fca0000000003 */
[----:B------:R-:W-:-:S13]  /*01c0*/  FSETP.GT.AND P0, PT, |R9|, 1.469367938527859385e-39, PT ;  /* 0x001000000900780b */ /* 0x000fda0003f04200 */
[----:B------:R-:W-:Y:S05]  /*01d0*/  @P0 BRA P1, `(.L_x_3) ;  /* 0x0000000000080947 */ /* 0x000fea0000800000 */
[----:B------:R-:W-:-:S07]  /*01e0*/  MOV R12, 0x200 ;  /* 0x00000200000c7802 */ /* 0x000fce0000000f00 */
[----:B------:R-:W-:Y:S05]  /*01f0*/  CALL.REL.NOINC `($__internal_0_$__cuda_sm20_div_rn_f64_full) ;  /* 0x0000000400dc7944 */ /* 0x000fea0003c00000 */
.L_x_3:
[----:B------:R-:W-:Y:S05]  /*0200*/  BSYNC.RECONVERGENT B1 ;  /* 0x0000000000017941 */ /* 0x000fea0003800200 */
.L_x_2:
[----:B------:R-:W0:Y:S02]  /*0210*/  LDC.64 R4, c[0x0][0x388] ;  /* 0x0000e200ff047b82 */ /* 0x000e240000000a00 */
[----:B0-----:R-:W-:-:S05]  /*0220*/  IMAD.WIDE R8, R8, 0x8, R4 ;  /* 0x0000000808087825 */ /* 0x001fca00078e0204 */
[----:B------:R0:W-:Y:S02]  /*0230*/  STG.E.64 desc[UR10][R8.64], R2 ;  /* 0x0000000208007986 */ /* 0x0001e4000c101b0a */
.L_x_1:
[----:B------:R-:W-:Y:S05]  /*0240*/  BSYNC.RECONVERGENT B0 ;  /* 0x0000000000007941 */ /* 0x000fea0003800200 */
.L_x_0:
[----:B------:R-:W-:Y:S01]  /*0250*/  BAR.SYNC.DEFER_BLOCKING 0x0 ;  /* 0x0000000000007b1d */ /* 0x000fe20000010000 */
[----:B------:R-:W-:-:S13]  /*0260*/  ISETP.NE.AND P0, PT, R18, RZ, PT ;  /* 0x000000ff1200720c */ /* 0x000fda0003f05270 */
[----:B------:R-:W-:Y:S05]  /*0270*/  @P0 EXIT ;  /* 0x000000000000094d */ /* 0x000fea0003800000 */
[----:B------:R-:W1:Y:S01]  /*0280*/  LDCU.64 UR6, c[0x0][0x380] ;  /* 0x00007000ff0677ac */ /* 0x000e620008000a00 */
[----:B------:R-:W-:Y:S02]  /*0290*/  IMAD.MOV.U32 R18, RZ, RZ, 0x0 ;  /* 0x00000000ff127424 */ /* 0x000fe400078e00ff */
[----:B------:R-:W-:Y:S01]  /*02a0*/  IMAD.MOV.U32 R19, RZ, RZ, 0x40000000 ;  /* 0x40000000ff137424 */ /* 0x000fe200078e00ff */
[----:B-1----:R-:W-:-:S09]  /*02b0*/  UISETP.GE.AND UP0, UPT, UR6, UR7, UPT ;  /* 0x000000070600728c */ /* 0x002fd2000bf06270 */
[----:B------:R-:W-:Y:S05]  /*02c0*/  BRA.U UP0, `(.L_x_4) ;  /* 0x00000005009c7547 */ /* 0x000fea000b800000 */
[----:B------:R-:W-:Y:S01]  /*02d0*/  UIADD3 UR5, UPT, UPT, UR6, -UR7, URZ ;  /* 0x8000000706057290 */ /* 0x000fe2000fffe0ff */
[----:B------:R-:W-:Y:S01]  /*02e0*/  IMAD.MOV.U32 R18, RZ, RZ, 0x0 ;  /* 0x00000000ff127424 */ /* 0x000fe200078e00ff */
[----:B------:R-:W-:Y:S01]  /*02f0*/  UIADD3 UR4, UPT, UPT, -UR6, UR7, URZ ;  /* 0x0000000706047290 */ /* 0x000fe2000fffe1ff */
[----:B------:R-:W-:Y:S01]  /*0300*/  IMAD.MOV.U32 R19, RZ, RZ, 0x3ff00000 ;  /* 0x3ff00000ff137424 */ /* 0x000fe200078e00ff */
[----:B------:R-:W-:Y:S02]  /*0310*/  UISETP.GT.U32.AND UP1, UPT, UR5, -0x10, UPT ;  /* 0xfffffff00500788c */ /* 0x000fe4000bf24070 */
[----:B------:R-:W-:-:S04]  /*0320*/  ULOP3.LUT UR8, UR4, 0xf, URZ, 0xc0, !UPT ;  /* 0x0000000f04087892 */ /* 0x000fc8000f8ec0ff */
[----:B------:R-:W-:-:S03]  /*0330*/  UISETP.NE.AND UP0, UPT, UR8, URZ, UPT ;  /* 0x000000ff0800728c */ /* 0x000fc6000bf05270 */
[----:B------:R-:W-:Y:S08]  /*0340*/  BRA.U UP1, `(.L_x_5) ;  /* 0x0000000101b07547 */ /* 0x000ff0000b800000 */
[----:B0-----:R-:W0:Y:S01]  /*0350*/  LDC.64 R2, c[0x0][0x388] ;  /* 0x0000e200ff027b82 */ /* 0x001e220000000a00 */
[----:B------:R-:W-:Y:S01]  /*0360*/  ULOP3.LUT UR5, UR4, 0xfffffff0, URZ, 0xc0, !UPT ;  /* 0xfffffff004057892 */ /* 0x000fe2000f8ec0ff */
[----:B------:R-:W-:Y:S02]  /*0370*/  IMAD.MOV.U32 R18, RZ, RZ, 0x0 ;  /* 0x00000000ff127424 */ /* 0x000fe400078e00ff */
[----:B------:R-:W-:Y:S01]  /*0380*/  IMAD.MOV.U32 R19, RZ, RZ, 0x3ff00000 ;  /* 0x3ff00000ff137424 */ /* 0x000fe200078e00ff */
[----:B------:R-:W-:Y:S01]  /*0390*/  UIADD3 UR5, UPT, UPT, -UR5, URZ, URZ ;  /* 0x000000ff05057290 */ /* 0x000fe2000fffe1ff */
[----:B0-----:R-:W-:-:S05]  /*03a0*/  IADD3 R2, P0, PT, R2, 0x40, RZ ;  /* 0x0000004002027810 */ /* 0x001fca0007f1e0ff */
[----:B------:R-:W-:-:S08]  /*03b0*/  IMAD.X R3, RZ, RZ, R3, P0 ;  /* 0x000000ffff037224 */ /* 0x000fd000000e0603 */
.L_x_6:
[----:B------:R-:W-:-:S05]  /*03c0*/  IMAD.WIDE R4, R0, 0x8, R2 ;  /* 0x0000000800047825 */ /* 0x000fca00078e0202 */
[----:B------:R-:W2:Y:S04]  /*03d0*/  LDG.E.64 R24, desc[UR10][R4.64+-0x40] ;  /* 0xffffc00a04187981 */ /* 0x000ea8000c1e1b00 */
[----:B------:R-:W3:Y:S04]  /*03e0*/  LDG.E.64 R20, desc[UR10][R4.64+-0x38] ;  /* 0xffffc80a04147981 */ /* 0x000ee8000c1e1b00 */
[----:B------:R-:W4:Y:S04]  /*03f0*/  LDG.E.64 R22, desc[UR10][R4.64+-0x30] ;  /* 0xffffd00a04167981 */ /* 0x000f28000c1e1b00 */
[----:B------:R-:W5:Y:S04]  /*0400*/  LDG.E.64 R16, desc[UR10][R4.64+-0x28] ;  /* 0xffffd80a04107981 */ /* 0x000f68000c1e1b00 */
[----:B------:R-:W5:Y:S04]  /*0410*/  LDG.E.64 R6, desc[UR10][R4.64+-0x20] ;  /* 0xffffe00a04067981 */ /* 0x000f68000c1e1b00 */
[----:B------:R-:W5:Y:S04]  /*0420*/  LDG.E.64 R8, desc[UR10][R4.64+-0x18] ;  /* 0xffffe80a04087981 */ /* 0x000f68000c1e1b00 */
[----:B------:R-:W5:Y:S04]  /*0430*/  LDG.E.64 R10, desc[UR10][R4.64+-0x10] ;  /* 0xfffff00a040a7981 */ /* 0x000f68000c1e1b00 */
[----:B------:R-:W5:Y:S04]  /*0440*/  LDG.E.64 R12, desc[UR10][R4.64+-0x8] ;  /* 0xfffff80a040c7981 */ /* 0x000f68000c1e1b00 */
[----:B------:R-:W5:Y:S01]  /*0450*/  LDG.E.64 R14, desc[UR10][R4.64] ;  /* 0x0000000a040e7981 */ /* 0x000f62000c1e1b00 */
[----:B--2---:R-:W-:-:S03]  /*0460*/  DMUL R24, R24, R18 ;  /* 0x0000001218187228 */ /* 0x004fc60000000000 */
[----:B------:R-:W2:Y:S05]  /*0470*/  LDG.E.64 R18, desc[UR10][R4.64+0x8] ;  /* 0x0000080a04127981 */ /* 0x000eaa000c1e1b00 */
[----:B---3--:R-:W-:Y:S01]  /*0480*/  DMUL R24, R24, R20 ;  /* 0x0000001418187228 */ /* 0x008fe20000000000 */
[----:B------:R-:W3:Y:S07]  /*0490*/  LDG.E.64 R20, desc[UR10][R4.64+0x10] ;  /* 0x0000100a04147981 */ /* 0x000eee000c1e1b00 */
[----:B----4-:R-:W-:Y:S01]  /*04a0*/  DMUL R24, R24, R22 ;  /* 0x0000001618187228 */ /* 0x010fe20000000000 */
[----:B------:R-:W4:Y:S07]  /*04b0*/  LDG.E.64 R22, desc[UR10][R4.64+0x18] ;  /* 0x0000180a04167981 */ /* 0x000f2e000c1e1b00 */
[----:B-----5:R-:W-:Y:S01]  /*04c0*/  DMUL R24, R24, R16 ;  /* 0x0000001018187228 */ /* 0x020fe20000000000 */
[----:B------:R-:W5:Y:S07]  /*04d0*/  LDG.E.64 R16, desc[UR10][R4.64+0x20] ;  /* 0x0000200a04107981 */ /* 0x000f6e000c1e1b00 */
[----:B------:R-:W-:Y:S01]  /*04e0*/  DMUL R24, R24, R6 ;  /* 0x0000000618187228 */ /* 0x000fe20000000000 */
[----:B------:R-:W5:Y:S07]  /*04f0*/  LDG.E.64 R6, desc[UR10][R4.64+0x28] ;  /* 0x0000280a04067981 */ /* 0x000f6e000c1e1b00 */
[----:B------:R-:W-:Y:S01]  /*0500*/  DMUL R26, R24, R8 ;  /* 0x00000008181a7228 */ /* 0x000fe20000000000 */
[----:B------:R-:W5:Y:S04]  /*0510*/  LDG.E.64 R8, desc[UR10][R4.64+0x30] ;  /* 0x0000300a04087981 */ /* 0x000f68000c1e1b00 */
[----:B------:R-:W5:Y:S01]  /*0520*/  LDG.E.64 R24, desc[UR10][R4.64+0x38] ;  /* 0x0000380a04187981 */ /* 0x000f62000c1e1b00 */
[----:B------:R-:W-:-:S02]  /*0530*/  UIADD3 UR5, UPT, UPT, UR5, 0x10, URZ ;  /* 0x0000001005057890 */ /* 0x000fc4000fffe0ff */
[----:B------:R-:W-:Y:S01]  /*0540*/  DMUL R10, R26, R10 ;  /* 0x0000000a1a0a7228 */ /* 0x000fe20000000000 */
[----:B------:R-:W-:Y:S01]  /*0550*/  VIADD R0, R0, 0x10 ;  /* 0x0000001000007836 */ /* 0x000fe20000000000 */
[----:B------:R-:W-:-:S06]  /*0560*/  UISETP.NE.AND UP1, UPT, UR5, URZ, UPT ;  /* 0x000000ff0500728c */ /* 0x000fcc000bf25270 */
[----:B------:R-:W-:-:S08]  /*0570*/  DMUL R10, R10, R12 ;  /* 0x0000000c0a0a7228 */ /* 0x000fd00000000000 */
[----:B------:R-:W-:-:S08]  /*0580*/  DMUL R10, R10, R14 ;  /* 0x0000000e0a0a7228 */ /* 0x000fd00000000000 */
[----:B--2---:R-:W-:-:S08]  /*0590*/  DMUL R10, R10, R18 ;  /* 0x000000120a0a7228 */ /* 0x004fd00000000000 */
[----:B---3--:R-:W-:-:S08]  /*05a0*/  DMUL R10, R10, R20 ;  /* 0x000000140a0a7228 */ /* 0x008fd00000000000 */
[----:B----4-:R-:W-:-:S08]  /*05b0*/  DMUL R10, R10, R22 ;  /* 0x000000160a0a7228 */ /* 0x010fd00000000000 */
[----:B-----5:R-:W-:-:S08]  /*05c0*/  DMUL R10, R10, R16 ;  /* 0x000000100a0a7228 */ /* 0x020fd00000000000 */
[----:B------:R-:W-:-:S08]  /*05d0*/  DMUL R6, R10, R6 ;  /* 0x000000060a067228 */ /* 0x000fd00000000000 */
[----:B------:R-:W-:-:S08]  /*05e0*/  DMUL R6, R6, R8 ;  /* 0x0000000806067228 */ /* 0x000fd00000000000 */
[----:B------:R-:W-:Y:S01]  /*05f0*/  DMUL R18, R6, R24 ;  /* 0x0000001806127228 */ /* 0x000fe20000000000 */
[----:B------:R-:W-:Y:S10]  /*0600*/  BRA.U UP1, `(.L_x_6) ;  /* 0xfffffffd016c7547 */ /* 0x000ff4000b83ffff */
.L_x_5:
[----:B------:R-:W-:Y:S05]  /*0610*/  BRA.U !UP0, `(.L_x_7) ;  /* 0x0000000108c47547 */ /* 0x000fea000b800000 */
[----:B------:R-:W-:Y:S02]  /*0620*/  UISETP.GE.U32.AND UP0, UPT, UR8, 0x8, UPT ;  /* 0x000000080800788c */ /* 0x000fe4000bf06070 */
[----:B------:R-:W-:-:S04]  /*0630*/  ULOP3.LUT UR5, UR4, 0x7, URZ, 0xc0, !UPT ;  /* 0x0000000704057892 */ /* 0x000fc8000f8ec0ff */
[----:B------:R-:W-:-:S03]  /*0640*/  UISETP.NE.AND UP1, UPT, UR5, URZ, UPT ;  /* 0x000000ff0500728c */ /* 0x000fc6000bf25270 */
[----:B------:R-:W-:Y:S08]  /*0650*/  BRA.U !UP0, `(.L_x_8) ;  /* 0x00000001084c7547 */ /* 0x000ff0000b800000 */
[----:B------:R-:W1:Y:S02]  /*0660*/  LDC.64 R10, c[0x0][0x388] ;  /* 0x0000e200ff0a7b82 */ /* 0x000e640000000a00 */
[----:B-1----:R-:W-:-:S05]  /*0670*/  IMAD.WIDE R10, R0, 0x8, R10 ;  /* 0x00000008000a7825 */ /* 0x002fca00078e020a */
[----:B------:R-:W2:Y:S04]  /*0680*/  LDG.E.64 R12, desc[UR10][R10.64] ;  /* 0x0000000a0a0c7981 */ /* 0x000ea8000c1e1b00 */
[----:B------:R-:W3:Y:S04]  /*0690*/  LDG.E.64 R14, desc[UR10][R10.64+0x8] ;  /* 0x0000080a0a0e7981 */ /* 0x000ee8000c1e1b00 */
[----:B------:R-:W4:Y:S04]  /*06a0*/  LDG.E.64 R16, desc[UR10][R10.64+0x10] ;  /* 0x0000100a0a107981 */ /* 0x000f28000c1e1b00 */
[----:B------:R-:W5:Y:S04]  /*06b0*/  LDG.E.64 R20, desc[UR10][R10.64+0x18] ;  /* 0x0000180a0a147981 */ /* 0x000f68000c1e1b00 */
[----:B------:R-:W5:Y:S04]  /*06c0*/  LDG.E.64 R6, desc[UR10][R10.64+0x20] ;  /* 0x0000200a0a067981 */ /* 0x000f68000c1e1b00 */
[----:B------:R-:W5:Y:S04]  /*06d0*/  LDG.E.64 R4, desc[UR10][R10.64+0x28] ;  /* 0x0000280a0a047981 */ /* 0x000f68000c1e1b00 */
[----:B0-----:R-:W5:Y:S04]  /*06e0*/  LDG.E.64 R2, desc[UR10][R10.64+0x30] ;  /* 0x0000300a0a027981 */ /* 0x001f68000c1e1b00 */
[----:B------:R-:W5:Y:S01]  /*06f0*/  LDG.E.64 R8, desc[UR10][R10.64+0x38] ;  /* 0x0000380a0a087981 */ /* 0x000f62000c1e1b00 */
[----:B------:R-:W-:Y:S01]  /*0700*/  VIADD R0, R0, 0x8 ;  /* 0x0000000800007836 */ /* 0x000fe20000000000 */
[----:B--2---:R-:W-:-:S08]  /*0710*/  DMUL R12, R18, R12 ;  /* 0x0000000c120c7228 */ /* 0x004fd00000000000 */
[----:B---3--:R-:W-:-:S08]  /*0720*/  DMUL R12, R12, R14 ;  /* 0x0000000e0c0c7228 */ /* 0x008fd00000000000 */
[----:B----4-:R-:W-:-:S08]  /*0730*/  DMUL R12, R12, R16 ;  /* 0x000000100c0c7228 */ /* 0x010fd00000000000 */
[----:B-----5:R-:W-:-:S08]  /*0740*/  DMUL R12, R12, R20 ;  /* 0x000000140c0c7228 */ /* 0x020fd00000000000 */
[----:B------:R-:W-:-:S08]  /*0750*/  DMUL R6, R12, R6 ;  /* 0x000000060c067228 */ /* 0x000fd00000000000 */
[----:B------:R-:W-:-:S08]  /*0760*/  DMUL R4, R6, R4 ;  /* 0x0000000406047228 */ /* 0x000fd00000000000 */
[----:B------:R-:W-:-:S08]  /*0770*/  DMUL R2, R4, R2 ;  /* 0x0000000204027228 */ /* 0x000fd00000000000 */
[----:B------:R-:W-:-:S11]  /*0780*/  DMUL R18, R2, R8 ;  /* 0x0000000802127228 */ /* 0x000fd60000000000 */
.L_x_8:
[----:B------:R-:W-:Y:S05]  /*0790*/  BRA.U !UP1, `(.L_x_7) ;  /* 0x0000000109647547 */ /* 0x000fea000b800000 */
[----:B------:R-:W-:Y:S02]  /*07a0*/  UISETP.GE.U32.AND UP0, UPT, UR5, 0x4, UPT ;  /* 0x000000040500788c */ /* 0x000fe4000bf06070 */
[----:B------:R-:W-:-:S04]  /*07b0*/  ULOP3.LUT UR4, UR4, 0x3, URZ, 0xc0, !UPT ;  /* 0x0000000304047892 */ /* 0x000fc8000f8ec0ff */
[----:B------:R-:W-:-:S03]  /*07c0*/  UISETP.NE.AND UP1, UPT, UR4, URZ, UPT ;  /* 0x000000ff0400728c */ /* 0x000fc6000bf25270 */
[----:B------:R-:W-:Y:S08]  /*07d0*/  BRA.U !UP0, `(.L_x_9) ;  /* 0x00000001082c7547 */ /* 0x000ff0000b800000 */
[----:B0-----:R-:W0:Y:S02]  /*07e0*/  LDC.64 R2, c[0x0][0x388] ;  /* 0x0000e200ff027b82 */ /* 0x001e240000000a00 */
[----:B0-----:R-:W-:-:S05]  /*07f0*/  IMAD.WIDE R2, R0, 0x8, R2 ;  /* 0x0000000800027825 */ /* 0x001fca00078e0202 */
[----:B------:R-:W2:Y:S04]  /*0800*/  LDG.E.64 R4, desc[UR10][R2.64] ;  /* 0x0000000a02047981 */ /* 0x000ea8000c1e1b00 */
[----:B------:R-:W3:Y:S04]  /*0810*/  LDG.E.64 R6, desc[UR10][R2.64+0x8] ;  /* 0x0000080a02067981 */ /* 0x000ee8000c1e1b00 */
[----:B------:R-:W4:Y:S04]  /*0820*/  LDG.E.64 R8, desc[UR10][R2.64+0x10] ;  /* 0x0000100a02087981 */ /* 0x000f28000c1e1b00 */
[----:B------:R-:W5:Y:S01]  /*0830*/  LDG.E.64 R10, desc[UR10][R2.64+0x18] ;  /* 0x0000180a020a7981 */ /* 0x000f62000c1e1b00 */
[----:B------:R-:W-:Y:S01]  /*0840*/  VIADD R0, R0, 0x4 ;  /* 0x0000000400007836 */ /* 0x000fe20000000000 */
[----:B--2---:R-:W-:-:S08]  /*0850*/  DMUL R4, R18, R4 ;  /* 0x0000000412047228 */ /* 0x004fd00000000000 */
[----:B---3--:R-:W-:-:S08]  /*0860*/  DMUL R4, R4, R6 ;  /* 0x0000000604047228 */ /* 0x008fd00000000000 */
[----:B----4-:R-:W-:-:S08]  /*0870*/  DMUL R4, R4, R8 ;  /* 0x0000000804047228 */ /* 0x010fd00000000000 */
[----:B-----5:R-:W-:-:S11]  /*0880*/  DMUL R18, R4, R10 ;  /* 0x0000000a04127228 */ /* 0x020fd60000000000 */
.L_x_9:
[----:B------:R-:W-:Y:S05]  /*0890*/  BRA.U !UP1, `(.L_x_7) ;  /* 0x0000000109247547 */ /* 0x000fea000b800000 */
[----:B------:R-:W1:Y:S01]  /*08a0*/  LDC.64 R4, c[0x0][0x388] ;  /* 0x0000e200ff047b82 */ /* 0x000e620000000a00 */
[----:B------:R-:W-:-:S12]  /*08b0*/  UIADD3 UR4, UPT, UPT, -UR4, URZ, URZ ;  /* 0x000000ff04047290 */ /* 0x000fd8000fffe1ff */
.L_x_10:
[----:B01----:R-:W-:-:S06]  /*08c0*/  IMAD.WIDE R2, R0, 0x8, R4 ;  /* 0x0000000800027825 */ /* 0x003fcc00078e0204 */
[----:B------:R-:W2:Y:S01]  /*08d0*/  LDG.E.64 R2, desc[UR10][R2.64] ;  /* 0x0000000a02027981 */ /* 0x000ea2000c1e1b00 */
[----:B------:R-:W-:Y:S01]  /*08e0*/  UIADD3 UR4, UPT, UPT, UR4, 0x1, URZ ;  /* 0x0000000104047890 */ /* 0x000fe2000fffe0ff */
[----:B------:R-:W-:-:S03]  /*08f0*/  VIADD R0, R0, 0x1 ;  /* 0x0000000100007836 */ /* 0x000fc60000000000 */
[----:B------:R-:W-:Y:S01]  /*0900*/  UISETP.NE.AND UP0, UPT, UR4, URZ, UPT ;  /* 0x000000ff0400728c */ /* 0x000fe2000bf05270 */
[----:B--2---:R-:W-:-:S08]  /*0910*/  DMUL R18, R2, R18 ;  /* 0x0000001202127228 */ /* 0x004fd00000000000 */
[----:B------:R-:W-:Y:S05]  /*0920*/  BRA.U UP0, `(.L_x_10) ;  /* 0xfffffffd00e47547 */ /* 0x000fea000b83ffff */
.L_x_7:
[----:B------:R-:W-:-:S11]  /*0930*/  DADD R18, R18, R18 ;  /* 0x0000000012127229 */ /* 0x000fd60000000012 */
.L_x_4:
[----:B0-----:R-:W0:Y:S02]  /*0940*/  LDC.64 R2, c[0x0][0x390] ;  /* 0x0000e400ff027b82 */ /* 0x001e240000000a00 */
[----:B0-----:R-:W-:Y:S01]  /*0950*/  STG.E.64 desc[UR10][R2.64], R18 ;  /* 0x0000001202007986 */ /* 0x001fe2000c101b0a */
[----:B------:R-:W-:Y:S05]  /*0960*/  EXIT ;  /* 0x000000000000794d */ /* 0x000fea0003800000 */
        .weak           $__internal_0_$__cuda_sm20_div_rn_f64_full
        .type           $__internal_0_$__cuda_sm20_div_rn_f64_full,@function
        .size           $__internal_0_$__cuda_sm20_div_rn_f64_full,(.L_x_17 - $__internal_0_$__cuda_sm20_div_rn_f64_full)
$__internal_0_$__cuda_sm20_div_rn_f64_full:
[C---:B------:R-:W-:Y:S01]  /*0970*/  FSETP.GEU.AND P0, PT, |R5|.reuse, 1.469367938527859385e-39, PT ;  /* 0x001000000500780b */ /* 0x040fe20003f0e200 */
[----:B------:R-:W-:Y:S01]  /*0980*/  IMAD.MOV.U32 R10, RZ, RZ, 0x1 ;  /* 0x00000001ff0a7424 */ /* 0x000fe200078e00ff */
[----:B------:R-:W-:Y:S01]  /*0990*/  LOP3.LUT R2, R5, 0x800fffff, RZ, 0xc0, !PT ;  /* 0x800fffff05027812 */ /* 0x000fe200078ec0ff */
[----:B------:R-:W-:Y:S01]  /*09a0*/  IMAD.MOV.U32 R13, RZ, RZ, 0x1ca00000 ;  /* 0x1ca00000ff0d7424 */ /* 0x000fe200078e00ff */
[C---:B------:R-:W-:Y:S01]  /*09b0*/  FSETP.GEU.AND P2, PT, |R7|.reuse, 1.469367938527859385e-39, PT ;  /* 0x001000000700780b */ /* 0x040fe20003f4e200 */
[----:B------:R-:W-:Y:S01]  /*09c0*/  BSSY.RECONVERGENT B2, `(.L_x_11) ;  /* 0x0000053000027945 */ /* 0x000fe20003800200 */
[----:B------:R-:W-:Y:S01]  /*09d0*/  LOP3.LUT R3, R2, 0x3ff00000, RZ, 0xfc, !PT ;  /* 0x3ff0000002037812 */ /* 0x000fe200078efcff */
[----:B------:R-:W-:Y:S01]  /*09e0*/  IMAD.MOV.U32 R2, RZ, RZ, R4 ;  /* 0x000000ffff027224 */ /* 0x000fe200078e0004 */
[----:B------:R-:W-:Y:S02]  /*09f0*/  LOP3.LUT R9, R7, 0x7ff00000, RZ, 0xc0, !PT ;  /* 0x7ff0000007097812 */ /* 0x000fe400078ec0ff */
[----:B------:R-:W-:-:S03]  /*0a00*/  LOP3.LUT R20, R5, 0x7ff00000, RZ, 0xc0, !PT ;  /* 0x7ff0000005147812 */ /* 0x000fc600078ec0ff */
[----:B------:R-:W-:Y:S01]  /*0a10*/  @!P0 DMUL R2, R4, 8.98846567431157953865e+307 ;  /* 0x7fe0000004028828 */ /* 0x000fe20000000000 */
[----:B------:R-:W-:Y:S01]  /*0a20*/  ISETP.GE.U32.AND P1, PT, R9, R20, PT ;  /* 0x000000140900720c */ /* 0x000fe20003f26070 */
[----:B------:R-:W-:Y:S02]  /*0a30*/  IMAD.MOV.U32 R19, RZ, RZ, R20 ;  /* 0x000000ffff137224 */ /* 0x000fe400078e0014 */
[----:B------:R-:W-:Y:S02]  /*0a40*/  @!P2 LOP3.LUT R16, R5, 0x7ff00000, RZ, 0xc0, !PT ;  /* 0x7ff000000510a812 */ /* 0x000fe400078ec0ff */
[----:B------:R-:W0:Y:S02]  /*0a50*/  MUFU.RCP64H R11, R3 ;  /* 0x00000003000b7308 */ /* 0x000e240000001800 */
[----:B------:R-:W-:Y:S02]  /*0a60*/  @!P2 ISETP.GE.U32.AND P3, PT, R9, R16, PT ;  /* 0x000000100900a20c */ /* 0x000fe40003f66070 */
[----:B------:R-:W-:-:S02]  /*0a70*/  @!P0 LOP3.LUT R19, R3, 0x7ff00000, RZ, 0xc0, !PT ;  /* 0x7ff0000003138812 */ /* 0x000fc400078ec0ff */
[----:B------:R-:W-:-:S03]  /*0a80*/  @!P2 SEL R17, R13, 0x63400000, !P3 ;  /* 0x634000000d11a807 */ /* 0x000fc60005800000 */
[----:B------:R-:W-:Y:S01]  /*0a90*/  VIADD R24, R19, 0xffffffff ;  /* 0xffffffff13187836 */ /* 0x000fe20000000000 */
[----:B------:R-:W-:-:S04]  /*0aa0*/  @!P2 LOP3.LUT R22, R17, 0x80000000, R7, 0xf8, !PT ;  /* 0x800000001116a812 */ /* 0x000fc800078ef807 */
[----:B------:R-:W-:Y:S01]  /*0ab0*/  @!P2 LOP3.LUT R23, R22, 0x100000, RZ, 0xfc, !PT ;  /* 0x001000001617a812 */ /* 0x000fe200078efcff */
[----:B------:R-:W-:Y:S01]  /*0ac0*/  @!P2 IMAD.MOV.U32 R22, RZ, RZ, RZ ;  /* 0x000000ffff16a224 */ /* 0x000fe200078e00ff */
[----:B0-----:R-:W-:-:S08]  /*0ad0*/  DFMA R14, R10, -R2, 1 ;  /* 0x3ff000000a0e742b */ /* 0x001fd00000000802 */
[----:B------:R-:W-:-:S08]  /*0ae0*/  DFMA R14, R14, R14, R14 ;  /* 0x0000000e0e0e722b */ /* 0x000fd0000000000e */
[----:B------:R-:W-:Y:S01]  /*0af0*/  DFMA R14, R10, R14, R10 ;  /* 0x0000000e0a0e722b */ /* 0x000fe2000000000a */
[----:B------:R-:W-:Y:S01]  /*0b00*/  SEL R11, R13, 0x63400000, !P1 ;  /* 0x634000000d0b7807 */ /* 0x000fe20004800000 */
[----:B------:R-:W-:-:S03]  /*0b10*/  IMAD.MOV.U32 R10, RZ, RZ, R6 ;  /* 0x000000ffff0a7224 */ /* 0x000fc600078e0006 */
[----:B------:R-:W-:-:S03]  /*0b20*/  LOP3.LUT R11, R11, 0x800fffff, R7, 0xf8, !PT ;  /* 0x800fffff0b0b7812 */ /* 0x000fc600078ef807 */
[----:B------:R-:W-:-:S03]  /*0b30*/  DFMA R16, R14, -R2, 1 ;  /* 0x3ff000000e10742b */ /* 0x000fc60000000802 */
[----:B------:R-:W-:Y:S01]  /*0b40*/  @!P2 DFMA R10, R10, 2, -R22 ;  /* 0x400000000a0aa82b */ /* 0x000fe20000000816 */
[----:B------:R-:W-:-:S04]  /*0b50*/  MOV R22, R9 ;  /* 0x0000000900167202 */ /* 0x000fc80000000f00 */
[----:B------:R-:W-:-:S05]  /*0b60*/  DFMA R14, R14, R16, R14 ;  /* 0x000000100e0e722b */ /* 0x000fca000000000e */
[----:B------:R-:W-:-:S03]  /*0b70*/  @!P2 LOP3.LUT R22, R11, 0x7ff00000, RZ, 0xc0, !PT ;  /* 0x7ff000000b16a812 */ /* 0x000fc600078ec0ff */
[----:B------:R-:W-:Y:S02]  /*0b80*/  DMUL R16, R14, R10 ;  /* 0x0000000a0e107228 */ /* 0x000fe40000000000 */
[----:B------:R-:W-:-:S05]  /*0b90*/  VIADD R23, R22, 0xffffffff ;  /* 0xffffffff16177836 */ /* 0x000fca0000000000 */
[----:B------:R-:W-:Y:S01]  /*0ba0*/  ISETP.GT.U32.AND P0, PT, R23, 0x7feffffe, PT ;  /* 0x7feffffe1700780c */ /* 0x000fe20003f04070 */
[----:B------:R-:W-:-:S03]  /*0bb0*/  DFMA R20, R16, -R2, R10 ;  /* 0x800000021014722b */ /* 0x000fc6000000000a */
[----:B------:R-:W-:-:S05]  /*0bc0*/  ISETP.GT.U32.OR P0, PT, R24, 0x7feffffe, P0 ;  /* 0x7feffffe1800780c */ /* 0x000fca0000704470 */
[----:B------:R-:W-:-:S08]  /*0bd0*/  DFMA R14, R14, R20, R16 ;  /* 0x000000140e0e722b */ /* 0x000fd00000000010 */
[----:B------:R-:W-:Y:S05]  /*0be0*/  @P0 BRA `(.L_x_12) ;  /* 0x00000000006c0947 */ /* 0x000fea0003800000 */
[----:B------:R-:W-:-:S04]  /*0bf0*/  LOP3.LUT R16, R5, 0x7ff00000, RZ, 0xc0, !PT ;  /* 0x7ff0000005107812 */ /* 0x000fc800078ec0ff */
[CC--:B------:R-:W-:Y:S02]  /*0c00*/  VIADDMNMX R6, R9.reuse, -R16.reuse, 0xb9600000, !PT ;  /* 0xb960000009067446 */ /* 0x0c0fe40007800910 */
[----:B------:R-:W-:Y:S02]  /*0c10*/  ISETP.GE.U32.AND P0, PT, R9, R16, PT ;  /* 0x000000100900720c */ /* 0x000fe40003f06070 */
[----:B------:R-:W-:Y:S02]  /*0c20*/  VIMNMX R6, PT, PT, R6, 0x46a00000, PT ;  /* 0x46a0000006067848 */ /* 0x000fe40003fe0100 */
[----:B------:R-:W-:-:S05]  /*0c30*/  SEL R9, R13, 0x63400000, !P0 ;  /* 0x634000000d097807 */ /* 0x000fca0004000000 */
[----:B------:R-:W-:Y:S02]  /*0c40*/  IMAD.IADD R9, R6, 0x1, -R9 ;  /* 0x0000000106097824 */ /* 0x000fe400078e0a09 */
[----:B------:R-:W-:Y:S02]  /*0c50*/  IMAD.MOV.U32 R6, RZ, RZ, RZ ;  /* 0x000000ffff067224 */ /* 0x000fe400078e00ff */
[----:B------:R-:W-:-:S06]  /*0c60*/  VIADD R7, R9, 0x7fe00000 ;  /* 0x7fe0000009077836 */ /* 0x000fcc0000000000 */
[----:B------:R-:W-:-:S10]  /*0c70*/  DMUL R16, R14, R6 ;  /* 0x000000060e107228 */ /* 0x000fd40000000000 */
[----:B------:R-:W-:-:S13]  /*0c80*/  FSETP.GTU.AND P0, PT, |R17|, 1.469367938527859385e-39, PT ;  /* 0x001000001100780b */ /* 0x000fda0003f0c200 */
[----:B------:R-:W-:Y:S05]  /*0c90*/  @P0 BRA `(.L_x_13) ;  /* 0x0000000000940947 */ /* 0x000fea0003800000 */
[----:B------:R-:W-:Y:S01]  /*0ca0*/  DFMA R2, R14, -R2, R10 ;  /* 0x800000020e02722b */ /* 0x000fe2000000000a */
[----:B------:R-:W-:-:S09]  /*0cb0*/  IMAD.MOV.U32 R6, RZ, RZ, RZ ;  /* 0x000000ffff067224 */ /* 0x000fd200078e00ff */
[C---:B------:R-:W-:Y:S02]  /*0cc0*/  FSETP.NEU.AND P0, PT, R3.reuse, RZ, PT ;  /* 0x000000ff0300720b */ /* 0x040fe40003f0d000 */
[----:B------:R-:W-:-:S04]  /*0cd0*/  LOP3.LUT R5, R3, 0x80000000, R5, 0x48, !PT ;  /* 0x8000000003057812 */ /* 0x000fc800078e4805 */
[----:B------:R-:W-:-:S07]  /*0ce0*/  LOP3.LUT R7, R5, R7, RZ, 0xfc, !PT ;  /* 0x0000000705077212 */ /* 0x000fce00078efcff */
[----:B------:R-:W-:Y:S05]  /*0cf0*/  @!P0 BRA `(.L_x_13) ;  /* 0x00000000007c8947 */ /* 0x000fea0003800000 */
[----:B------:R-:W-:Y:S01]  /*0d00*/  IMAD.MOV R3, RZ, RZ, -R9 ;  /* 0x000000ffff037224 */ /* 0x000fe200078e0a09 */
[----:B------:R-:W-:Y:S01]  /*0d10*/  DMUL.RP R6, R14, R6 ;  /* 0x000000060e067228 */ /* 0x000fe20000008000 */
[----:B------:R-:W-:Y:S01]  /*0d20*/  IMAD.MOV.U32 R2, RZ, RZ, RZ ;  /* 0x000000ffff027224 */ /* 0x000fe200078e00ff */
[----:B------:R-:W-:-:S05]  /*0d30*/  IADD3 R9, PT, PT, -R9, -0x43300000, RZ ;  /* 0xbcd0000009097810 */ /* 0x000fca0007ffe1ff */
[----:B------:R-:W-:-:S03]  /*0d40*/  DFMA R2, R16, -R2, R14 ;  /* 0x800000021002722b */ /* 0x000fc6000000000e */
[----:B------:R-:W-:-:S07]  /*0d50*/  LOP3.LUT R5, R7, R5, RZ, 0x3c, !PT ;  /* 0x0000000507057212 */ /* 0x000fce00078e3cff */
[----:B------:R-:W-:-:S04]  /*0d60*/  FSETP.NEU.AND P0, PT, |R3|, R9, PT ;  /* 0x000000090300720b */ /* 0x000fc80003f0d200 */
[----:B------:R-:W-:Y:S02]  /*0d70*/  FSEL R16, R6, R16, !P0 ;  /* 0x0000001006107208 */ /* 0x000fe40004000000 */
[----:B------:R-:W-:Y:S01]  /*0d80*/  FSEL R17, R5, R17, !P0 ;  /* 0x0000001105117208 */ /* 0x000fe20004000000 */
[----:B------:R-:W-:Y:S06]  /*0d90*/  BRA `(.L_x_13) ;  /* 0x0000000000547947 */ /* 0x000fec0003800000 */
.L_x_12:
[----:B------:R-:W-:-:S14]  /*0da0*/  DSETP.NAN.AND P0, PT, R6, R6, PT ;  /* 0x000000060600722a */ /* 0x000fdc0003f08000 */
[----:B------:R-:W-:Y:S05]  /*0db0*/  @P0 BRA `(.L_x_14) ;  /* 0x0000000000440947 */ /* 0x000fea0003800000 */
[----:B------:R-:W-:-:S14]  /*0dc0*/  DSETP.NAN.AND P0, PT, R4, R4, PT ;  /* 0x000000040400722a */ /* 0x000fdc0003f08000 */
[----:B------:R-:W-:Y:S05]  /*0dd0*/  @P0 BRA `(.L_x_15) ;  /* 0x0000000000300947 */ /* 0x000fea0003800000 */
[----:B------:R-:W-:Y:S01]  /*0de0*/  ISETP.NE.AND P0, PT, R22, R19, PT ;  /* 0x000000131600720c */ /* 0x000fe20003f05270 */
[----:B------:R-:W-:Y:S01]  /*0df0*/  IMAD.MOV.U32 R16, RZ, RZ, 0x0 ;  /* 0x00000000ff107424 */ /* 0x000fe200078e00ff */
[----:B------:R-:W-:-:S11]  /*0e00*/  MOV R17, 0xfff80000 ;  /* 0xfff8000000117802 */ /* 0x000fd60000000f00 */
[----:B------:R-:W-:Y:S05]  /*0e10*/  @!P0 BRA `(.L_x_13) ;  /* 0x0000000000348947 */ /* 0x000fea0003800000 */
[----:B------:R-:W-:Y:S02]  /*0e20*/  ISETP.NE.AND P0, PT, R22, 0x7ff00000, PT ;  /* 0x7ff000001600780c */ /* 0x000fe40003f05270 */
[----:B------:R-:W-:Y:S02]  /*0e30*/  LOP3.LUT R17, R7, 0x80000000, R5, 0x48, !PT ;  /* 0x8000000007117812 */ /* 0x000fe400078e4805 */
[----:B------:R-:W-:-:S13]  /*0e40*/  ISETP.EQ.OR P0, PT, R19, RZ, !P0 ;  /* 0x000000ff1300720c */ /* 0x000fda0004702670 */
[----:B------:R-:W-:Y:S01]  /*0e50*/  @P0 LOP3.LUT R2, R17, 0x7ff00000, RZ, 0xfc, !PT ;  /* 0x7ff0000011020812 */ /* 0x000fe200078efcff */
[----:B------:R-:W-:Y:S02]  /*0e60*/  @!P0 IMAD.MOV.U32 R16, RZ, RZ, RZ ;  /* 0x000000ffff108224 */ /* 0x000fe400078e00ff */
[----:B------:R-:W-:Y:S02]  /*0e70*/  @P0 IMAD.MOV.U32 R16, RZ, RZ, RZ ;  /* 0x000000ffff100224 */ /* 0x000fe400078e00ff */
[----:B------:R-:W-:Y:S01]  /*0e80*/  @P0 IMAD.MOV.U32 R17, RZ, RZ, R2 ;  /* 0x000000ffff110224 */ /* 0x000fe200078e0002 */
[----:B------:R-:W-:Y:S06]  /*0e90*/  BRA `(.L_x_13) ;  /* 0x0000000000147947 */ /* 0x000fec0003800000 */
.L_x_15:
[----:B------:R-:W-:Y:S01]  /*0ea0*/  LOP3.LUT R17, R5, 0x80000, RZ, 0xfc, !PT ;  /* 0x0008000005117812 */ /* 0x000fe200078efcff */
[----:B------:R-:W-:Y:S01]  /*0eb0*/  IMAD.MOV.U32 R16, RZ, RZ, R4 ;  /* 0x000000ffff107224 */ /* 0x000fe200078e0004 */
[----:B------:R-:W-:Y:S06]  /*0ec0*/  BRA `(.L_x_13) ;  /* 0x0000000000087947 */ /* 0x000fec0003800000 */
.L_x_14:
[----:B------:R-:W-:Y:S01]  /*0ed0*/  LOP3.LUT R17, R7, 0x80000, RZ, 0xfc, !PT ;  /* 0x0008000007117812 */ /* 0x000fe200078efcff */
[----:B------:R-:W-:-:S07]  /*0ee0*/  IMAD.MOV.U32 R16, RZ, RZ, R6 ;  /* 0x000000ffff107224 */ /* 0x000fce00078e0006 */
.L_x_13:
[----:B------:R-:W-:Y:S05]  /*0ef0*/  BSYNC.RECONVERGENT B2 ;  /* 0x0000000000027941 */ /* 0x000fea0003800200 */
.L_x_11:
[----:B------:R-:W-:Y:S02]  /*0f00*/  IMAD.MOV.U32 R13, RZ, RZ, 0x0 ;  /* 0x00000000ff0d7424 */ /* 0x000fe400078e00ff */
[----:B------:R-:W-:Y:S02]  /*0f10*/  IMAD.MOV.U32 R2, RZ, RZ, R16 ;  /* 0x000000ffff027224 */ /* 0x000fe400078e0010 */
[----:B------:R-:W-:Y:S01]  /*0f20*/  IMAD.MOV.U32 R3, RZ, RZ, R17 ;  /* 0x000000ffff037224 */ /* 0x000fe200078e0011 */
[----:B------:R-:W-:Y:S06]  /*0f30*/  RET.REL.NODEC R12 `(_Z13wallis_kerneliiPdS_) ;  /* 0xfffffff00c307950 */ /* 0x000fec0003c3ffff */
.L_x_16:
[----:B------:R-:W-:-:S00]  /*0f40*/  BRA `(.L_x_16) ;  /* 0xfffffffc00fc7947 */ /* 0x000fc0000383ffff */
[----:B------:R-:W-:-:S00]  /*0f50*/  NOP ;  /* 0x0000000000007918 */ /* 0x000fc00000000000 */
        /* <DEDUP_REMOVED lines=10> */
.L_x_17:


//--------------------- .nv.shared.reserved.0     --------------------------
	.section	.nv.shared.reserved.0,"aw",@nobits
	.weak		__nv_reservedSMEM_offset_0_alias
	.size		__nv_reservedSMEM_offset_0_alias, 0, 64
	.other		__nv_reservedSMEM_offset_0_alias,@"STO_CUDA_RESERVED_SHARED STV_DEFAULT"
__nv_reservedSMEM_offset_0_alias:
	.zero		0
	.zero		64


//--------------------- .nv.constant0._Z13wallis_kerneliiPdS_ --------------------------
	.section	.nv.constant0._Z13wallis_kerneliiPdS_,"a",@progbits
	.sectionflags	@""
	.align	4
.nv.constant0._Z13wallis_kerneliiPdS_:
	.zero		920


//--------------------- SYMBOLS --------------------------

	.type		.nv.reservedSmem.offset0,@object
	.size		.nv.reservedSmem.offset0,0x4
